//
// Generated by NVIDIA NVVM Compiler
//
// Compiler Build ID: CL-36424714
// Cuda compilation tools, release 13.0, V13.0.88
// Based on NVVM 20.0.0
//

.version 9.0
.target sm_100
.address_size 64

	// .globl	_Z10add_numberPfS_

.visible .entry _Z10add_numberPfS_(
	.param .u64 .ptr .align 1 _Z10add_numberPfS__param_0,
	.param .u64 .ptr .align 1 _Z10add_numberPfS__param_1
)
{
	.reg .b32 	%f<4>;
	.reg .b64 	%rd<5>;

	ld.param.u64 	%rd1, [_Z10add_numberPfS__param_0];
	ld.param.u64 	%rd2, [_Z10add_numberPfS__param_1];
	cvta.to.global.u64 	%rd3, %rd1;
	cvta.to.global.u64 	%rd4, %rd2;
	ld.global.f32 	%f1, [%rd4];
	ld.global.f32 	%f2, [%rd3];
	add.f32 	%f3, %f1, %f2;
	st.global.f32 	[%rd3], %f3;
	ret;

}


// ===== COMPILED SASS (sm_100) =====

	.target	sm_100

	.elftype	@"ET_EXEC"


//--------------------- .note.nv.tkinfo           --------------------------
	.section	.note.nv.tkinfo,"",@"SHT_NOTE"
	.sectionflags	@"SHF_NOTE_NV_TKINFO"
	.tkinfo
        /*0018*/ 	.word	0x00000002
        /*0030*/ 	.string	""
        /*0030*/ 	.string	"ptxas"
        /*0030*/ 	.string	"Cuda compilation tools, release 13.0, V13.0.88"
        /*0030*/ 	.string	"Build cuda_13.0.r13.0/compiler.36424714_0"
        /*0030*/ 	.string	"-arch sm_100 -m 64 "



//--------------------- .note.nv.cuinfo           --------------------------
	.section	.note.nv.cuinfo,"",@"SHT_NOTE"
	.sectionflags	@"SHF_NOTE_NV_CUINFO"
        /*0018*/ 	.short	0x0002
        /*001a*/ 	.short	0x0064
        /*001c*/ 	.short	0x0082
	.zero		2


//--------------------- .nv.info                  --------------------------
	.section	.nv.info,"",@"SHT_CUDA_INFO"
	.align	4


	//----- nvinfo : EIATTR_REGCOUNT
	.align		4
        /*0000*/ 	.byte	0x04, 0x2f
        /*0002*/ 	.short	(.L_1 - .L_0)
	.align		4
.L_0:
        /*0004*/ 	.word	index@(_Z10add_numberPfS_)
        /*0008*/ 	.word	0x0000000a


	//----- nvinfo : EIATTR_FRAME_SIZE
	.align		4
.L_1:
        /*000c*/ 	.byte	0x04, 0x11
        /*000e*/ 	.short	(.L_3 - .L_2)
	.align		4
.L_2:
        /*0010*/ 	.word	index@(_Z10add_numberPfS_)
        /*0014*/ 	.word	0x00000000


	//----- nvinfo : EIATTR_MIN_STACK_SIZE
	.align		4
.L_3:
        /*0018*/ 	.byte	0x04, 0x12
        /*001a*/ 	.short	(.L_5 - .L_4)
	.align		4
.L_4:
        /*001c*/ 	.word	index@(_Z10add_numberPfS_)
        /*0020*/ 	.word	0x00000000
.L_5:


//--------------------- .nv.compat                --------------------------
	.section	.nv.compat,"",@"SHT_CUDA_COMPAT_INFO"
	.align	4
        /*0000*/ 	.byte	0x02, 0x09, 0x00, 0x00, 0x02, 0x02, 0x01, 0x00, 0x02, 0x05, 0x05, 0x00, 0x03, 0x07, 0x01, 0x01
        /*0010*/ 	.byte	0x02, 0x03, 0x00, 0x00, 0x02, 0x06, 0x01, 0x00, 0x04, 0x0b, 0x08, 0x00, 0x09, 0x00, 0x00, 0x00
        /*0020*/ 	.byte	0x00, 0x00, 0x00, 0x00


//--------------------- .nv.info._Z10add_numberPfS_ --------------------------
	.section	.nv.info._Z10add_numberPfS_,"",@"SHT_CUDA_INFO"
	.sectionflags	@""
	.align	4


	//----- nvinfo : EIATTR_CUDA_API_VERSION
	.align		4
        /*0000*/ 	.byte	0x04, 0x37
        /*0002*/ 	.short	(.L_7 - .L_6)
.L_6:
        /*0004*/ 	.word	0x00000082


	//----- nvinfo : EIATTR_KPARAM_INFO
	.align		4
.L_7:
        /*0008*/ 	.byte	0x04, 0x17
        /*000a*/ 	.short	(.L_9 - .L_8)
.L_8:
        /*000c*/ 	.word	0x00000000
        /*0010*/ 	.short	0x0001
        /*0012*/ 	.short	0x0008
        /*0014*/ 	.byte	0x00, 0xf5, 0x21, 0x00


	//----- nvinfo : EIATTR_KPARAM_INFO
	.align		4
.L_9:
        /*0018*/ 	.byte	0x04, 0x17
        /*001a*/ 	.short	(.L_11 - .L_10)
.L_10:
        /*001c*/ 	.word	0x00000000
        /*0020*/ 	.short	0x0000
        /*0022*/ 	.short	0x0000
        /*0024*/ 	.byte	0x00, 0xf5, 0x21, 0x00


	//----- nvinfo : EIATTR_SPARSE_MMA_MASK
	.align		4
.L_11:
        /*0028*/ 	.byte	0x03, 0x50
        /*002a*/ 	.short	0x0000


	//----- nvinfo : EIATTR_MAXREG_COUNT
	.align		4
        /*002c*/ 	.byte	0x03, 0x1b
        /*002e*/ 	.short	0x00ff


	//----- nvinfo : EIATTR_MERCURY_ISA_VERSION
	.align		4
        /*0030*/ 	.byte	0x03, 0x5f
        /*0032*/ 	.short	0x0101


	//----- nvinfo : EIATTR_VRC_CTA_INIT_COUNT
	.align		4
        /*0034*/ 	.byte	0x02, 0x4a
	.zero		1
	.zero		1


	//----- nvinfo : EIATTR_EXIT_INSTR_OFFSETS
	.align		4
        /*0038*/ 	.byte	0x04, 0x1c
        /*003a*/ 	.short	(.L_13 - .L_12)


	//   ....[0]....
.L_12:
        /*003c*/ 	.word	0x00000080


	//----- nvinfo : EIATTR_CBANK_PARAM_SIZE
	.align		4
.L_13:
        /*0040*/ 	.byte	0x03, 0x19
        /*0042*/ 	.short	0x0010


	//----- nvinfo : EIATTR_PARAM_CBANK
	.align		4
        /*0044*/ 	.byte	0x04, 0x0a
        /*0046*/ 	.short	(.L_15 - .L_14)
	.align		4
.L_14:
        /*0048*/ 	.word	index@(.nv.constant0._Z10add_numberPfS_)
        /*004c*/ 	.short	0x0380
        /*004e*/ 	.short	0x0010


	//----- nvinfo : EIATTR_SW_WAR
	.align		4
.L_15:
        /*0050*/ 	.byte	0x04, 0x36
        /*0052*/ 	.short	(.L_17 - .L_16)
.L_16:
        /*0054*/ 	.word	0x00000008
.L_17:


//--------------------- .nv.callgraph             --------------------------
	.section	.nv.callgraph,"",@"SHT_CUDA_CALLGRAPH"
	.align	4
	.sectionentsize	8
	.align		4
        /*0000*/ 	.word	0x00000000
	.align		4
        /*0004*/ 	.word	0xffffffff
	.align		4
        /*0008*/ 	.word	0x00000000
	.align		4
        /*000c*/ 	.word	0xfffffffe
	.align		4
        /*0010*/ 	.word	0x00000000
	.align		4
        /*0014*/ 	.word	0xfffffffd
	.align		4
        /*0018*/ 	.word	0x00000000
	.align		4
        /*001c*/ 	.word	0xfffffffc


//--------------------- .text._Z10add_numberPfS_  --------------------------
	.section	.text._Z10add_numberPfS_,"ax",@progbits
	.align	128
        .global         _Z10add_numberPfS_
        .type           _Z10add_numberPfS_,@function
        .size           _Z10add_numberPfS_,(.L_x_1 - _Z10add_numberPfS_)
        .other          _Z10add_numberPfS_,@"STO_CUDA_ENTRY STV_DEFAULT"
_Z10add_numberPfS_:
.text._Z10add_numberPfS_:
[----:B------:R-:W-:Y:S08]  /*0000*/  LDC R1, c[0x0][0x37c] ;  /* 0x0000df00ff017b82 */ /* 0x000ff00000000800 */
[----:B------:R-:W0:Y:S01]  /*0010*/  LDC.64 R2, c[0x0][0x388] ;  /* 0x0000e200ff027b82 */ /* 0x000e220000000a00 */
[----:B------:R-:W0:Y:S07]  /*0020*/  LDCU.64 UR4, c[0x0][0x358] ;  /* 0x00006b00ff0477ac */ /* 0x000e2e0008000a00 */
[----:B------:R-:W1:Y:S01]  /*0030*/  LDC.64 R4, c[0x0][0x380] ;  /* 0x0000e000ff047b82 */ /* 0x000e620000000a00 */
[----:B0-----:R-:W2:Y:S04]  /*0040*/  LDG.E R2, desc[UR4][R2.64] ;  /* 0x0000000402027981 */ /* 0x001ea8000c1e1900 */
[----:B-1----:R-:W2:Y:S02]  /*0050*/  LDG.E R7, desc[UR4][R4.64] ;  /* 0x0000000404077981 */ /* 0x002ea4000c1e1900 */
[----:B--2---:R-:W-:-:S05]  /*0060*/  FADD R7, R2, R7 ;  /* 0x0000000702077221 */ /* 0x004fca0000000000 */
[----:B------:R-:W-:Y:S01]  /*0070*/  STG.E desc[UR4][R4.64], R7 ;  /* 0x0000000704007986 */ /* 0x000fe2000c101904 */
[----:B------:R-:W-:Y:S05]  /*0080*/  EXIT ;  /* 0x000000000000794d */ /* 0x000fea0003800000 */
.L_x_0:
[----:B------:R-:W-:-:S00]  /*0090*/  BRA `(.L_x_0) ;  /* 0xfffffffc00fc7947 */ /* 0x000fc0000383ffff */
[----:B------:R-:W-:-:S00]  /*00a0*/  NOP ;  /* 0x0000000000007918 */ /* 0x000fc00000000000 */
        /* <DEDUP_REMOVED lines=13> */
.L_x_1:


//--------------------- .nv.shared.reserved.0     --------------------------
	.section	.nv.shared.reserved.0,"aw",@nobits
	.weak		__nv_reservedSMEM_offset_0_alias
	.size		__nv_reservedSMEM_offset_0_alias, 0, 64
	.other		__nv_reservedSMEM_offset_0_alias,@"STO_CUDA_RESERVED_SHARED STV_DEFAULT"
__nv_reservedSMEM_offset_0_alias:
	.zero		0
	.zero		64


//--------------------- .nv.constant0._Z10add_numberPfS_ --------------------------
	.section	.nv.constant0._Z10add_numberPfS_,"a",@progbits
	.sectionflags	@""
	.align	4
.nv.constant0._Z10add_numberPfS_:
	.zero		912


//--------------------- SYMBOLS --------------------------

	.type		.nv.reservedSmem.offset0,@object
	.size		.nv.reservedSmem.offset0,0x4
